//
// Generated by NVIDIA NVVM Compiler
//
// Compiler Build ID: CL-36424714
// Cuda compilation tools, release 13.0, V13.0.88
// Based on NVVM 20.0.0
//

.version 9.0
.target sm_100
.address_size 64

	// .globl	_Z8multiplyPjS_S_S_S_jj

.visible .entry _Z8multiplyPjS_S_S_S_jj(
	.param .u64 .ptr .align 1 _Z8multiplyPjS_S_S_S_jj_param_0,
	.param .u64 .ptr .align 1 _Z8multiplyPjS_S_S_S_jj_param_1,
	.param .u64 .ptr .align 1 _Z8multiplyPjS_S_S_S_jj_param_2,
	.param .u64 .ptr .align 1 _Z8multiplyPjS_S_S_S_jj_param_3,
	.param .u64 .ptr .align 1 _Z8multiplyPjS_S_S_S_jj_param_4,
	.param .u32 _Z8multiplyPjS_S_S_S_jj_param_5,
	.param .u32 _Z8multiplyPjS_S_S_S_jj_param_6
)
{
	.reg .pred 	%p<13>;
	.reg .b32 	%r<100>;
	.reg .b64 	%rd<70>;

	ld.param.u64 	%rd10, [_Z8multiplyPjS_S_S_S_jj_param_2];
	ld.param.u64 	%rd11, [_Z8multiplyPjS_S_S_S_jj_param_3];
	ld.param.u64 	%rd9, [_Z8multiplyPjS_S_S_S_jj_param_4];
	ld.param.u32 	%r52, [_Z8multiplyPjS_S_S_S_jj_param_5];
	ld.param.u32 	%r53, [_Z8multiplyPjS_S_S_S_jj_param_6];
	cvta.to.global.u64 	%rd1, %rd11;
	cvta.to.global.u64 	%rd2, %rd10;
	mov.u32 	%r54, %ctaid.x;
	mov.u32 	%r55, %ntid.x;
	mov.u32 	%r56, %tid.x;
	mad.lo.s32 	%r1, %r54, %r55, %r56;
	div.u32 	%r2, %r52, %r53;
	rem.u32 	%r3, %r1, %r2;
	mul.lo.s32 	%r57, %r2, %r2;
	setp.ge.u32 	%p1, %r1, %r57;
	@%p1 bra 	$L__BB0_15;
	mul.lo.s32 	%r59, %r53, %r53;
	sub.s32 	%r4, %r1, %r3;
	mul.lo.s32 	%r5, %r52, %r52;
	mul.lo.s32 	%r6, %r59, %r1;
	max.u32 	%r7, %r53, 1;
	and.b32  	%r8, %r7, 3;
	and.b32  	%r9, %r7, -4;
	neg.s32 	%r10, %r9;
	shl.b32 	%r11, %r53, 2;
	shl.b32 	%r12, %r53, 1;
	mul.lo.s32 	%r13, %r53, 3;
	cvta.to.global.u64 	%rd3, %rd9;
	mov.b32 	%r88, 0;
$L__BB0_2:
	ld.param.u64 	%rd69, [_Z8multiplyPjS_S_S_S_jj_param_1];
	ld.param.u64 	%rd68, [_Z8multiplyPjS_S_S_S_jj_param_0];
	add.s32 	%r60, %r4, %r88;
	cvta.to.global.u64 	%rd12, %rd68;
	mul.wide.u32 	%rd13, %r60, 4;
	add.s64 	%rd14, %rd12, %rd13;
	ld.global.u32 	%r15, [%rd14];
	mad.lo.s32 	%r61, %r88, %r2, %r3;
	cvta.to.global.u64 	%rd15, %rd69;
	mul.wide.u32 	%rd16, %r61, 4;
	add.s64 	%rd17, %rd15, %rd16;
	ld.global.u32 	%r62, [%rd17];
	setp.eq.s32 	%p2, %r15, %r5;
	setp.eq.s32 	%p3, %r62, %r5;
	or.pred  	%p4, %p2, %p3;
	@%p4 bra 	$L__BB0_14;
	add.s32 	%r17, %r53, %r62;
	add.s32 	%r18, %r12, %r62;
	add.s32 	%r19, %r13, %r62;
	mov.b32 	%r89, 0;
$L__BB0_4:
	mul.lo.s32 	%r65, %r89, %r53;
	add.s32 	%r21, %r65, %r6;
	add.s32 	%r22, %r65, %r15;
	add.s32 	%r23, %r22, 3;
	mov.b32 	%r90, 0;
$L__BB0_5:
	setp.lt.u32 	%p5, %r53, 4;
	add.s32 	%r67, %r21, %r90;
	mul.wide.u32 	%rd18, %r67, 4;
	add.s64 	%rd4, %rd3, %rd18;
	add.s32 	%r25, %r90, %r62;
	ld.global.u32 	%r98, [%rd4];
	mov.b32 	%r99, 0;
	@%p5 bra 	$L__BB0_8;
	add.s32 	%r95, %r17, %r90;
	add.s32 	%r94, %r18, %r90;
	add.s32 	%r93, %r19, %r90;
	mov.u32 	%r91, %r23;
	mov.u32 	%r92, %r25;
	mov.u32 	%r96, %r10;
$L__BB0_7:
	cvt.u64.u32 	%rd19, %r98;
	add.s32 	%r68, %r91, -2;
	add.s32 	%r69, %r91, -3;
	mul.wide.u32 	%rd20, %r69, 4;
	add.s64 	%rd21, %rd2, %rd20;
	ld.global.u32 	%r70, [%rd21];
	mul.wide.u32 	%rd22, %r92, 4;
	add.s64 	%rd23, %rd1, %rd22;
	ld.global.u32 	%r71, [%rd23];
	mul.wide.u32 	%rd24, %r71, %r70;
	add.s64 	%rd25, %rd24, %rd19;
	min.u64 	%rd26, %rd25, 4294967295;
	st.global.u32 	[%rd4], %rd26;
	mul.wide.u32 	%rd27, %r68, 4;
	add.s64 	%rd28, %rd2, %rd27;
	ld.global.u32 	%r72, [%rd28];
	mul.wide.u32 	%rd29, %r95, 4;
	add.s64 	%rd30, %rd1, %rd29;
	ld.global.u32 	%r73, [%rd30];
	mul.wide.u32 	%rd31, %r73, %r72;
	add.s64 	%rd32, %rd31, %rd26;
	min.u64 	%rd33, %rd32, 4294967295;
	st.global.u32 	[%rd4], %rd33;
	add.s32 	%r74, %r91, -1;
	mul.wide.u32 	%rd34, %r74, 4;
	add.s64 	%rd35, %rd2, %rd34;
	ld.global.u32 	%r75, [%rd35];
	mul.wide.u32 	%rd36, %r94, 4;
	add.s64 	%rd37, %rd1, %rd36;
	ld.global.u32 	%r76, [%rd37];
	mul.wide.u32 	%rd38, %r76, %r75;
	add.s64 	%rd39, %rd38, %rd33;
	min.u64 	%rd40, %rd39, 4294967295;
	st.global.u32 	[%rd4], %rd40;
	mul.wide.u32 	%rd41, %r91, 4;
	add.s64 	%rd42, %rd2, %rd41;
	ld.global.u32 	%r77, [%rd42];
	mul.wide.u32 	%rd43, %r93, 4;
	add.s64 	%rd44, %rd1, %rd43;
	ld.global.u32 	%r78, [%rd44];
	mul.wide.u32 	%rd45, %r78, %r77;
	add.s64 	%rd46, %rd45, %rd40;
	min.u64 	%rd47, %rd46, 4294967295;
	cvt.u32.u64 	%r98, %rd47;
	st.global.u32 	[%rd4], %r98;
	add.s32 	%r96, %r96, 4;
	add.s32 	%r95, %r95, %r11;
	add.s32 	%r94, %r94, %r11;
	add.s32 	%r93, %r93, %r11;
	add.s32 	%r92, %r92, %r11;
	add.s32 	%r91, %r91, 4;
	setp.ne.s32 	%p6, %r96, 0;
	mov.u32 	%r99, %r9;
	@%p6 bra 	$L__BB0_7;
$L__BB0_8:
	setp.eq.s32 	%p7, %r8, 0;
	@%p7 bra 	$L__BB0_12;
	setp.eq.s32 	%p8, %r8, 1;
	cvt.u64.u32 	%rd48, %r98;
	add.s32 	%r46, %r22, %r99;
	mul.wide.u32 	%rd49, %r46, 4;
	add.s64 	%rd50, %rd2, %rd49;
	ld.global.u32 	%r79, [%rd50];
	mad.lo.s32 	%r47, %r99, %r53, %r25;
	mul.wide.u32 	%rd51, %r47, 4;
	add.s64 	%rd52, %rd1, %rd51;
	ld.global.u32 	%r80, [%rd52];
	mul.wide.u32 	%rd53, %r80, %r79;
	add.s64 	%rd54, %rd53, %rd48;
	min.u64 	%rd5, %rd54, 4294967295;
	st.global.u32 	[%rd4], %rd5;
	@%p8 bra 	$L__BB0_12;
	setp.eq.s32 	%p9, %r8, 2;
	add.s32 	%r81, %r46, 1;
	mul.wide.u32 	%rd55, %r81, 4;
	add.s64 	%rd56, %rd2, %rd55;
	ld.global.u32 	%r82, [%rd56];
	add.s32 	%r48, %r47, %r53;
	mul.wide.u32 	%rd57, %r48, 4;
	add.s64 	%rd58, %rd1, %rd57;
	ld.global.u32 	%r83, [%rd58];
	mul.wide.u32 	%rd59, %r83, %r82;
	add.s64 	%rd60, %rd59, %rd5;
	min.u64 	%rd6, %rd60, 4294967295;
	st.global.u32 	[%rd4], %rd6;
	@%p9 bra 	$L__BB0_12;
	add.s32 	%r84, %r46, 2;
	mul.wide.u32 	%rd61, %r84, 4;
	add.s64 	%rd62, %rd2, %rd61;
	ld.global.u32 	%r85, [%rd62];
	add.s32 	%r86, %r48, %r53;
	mul.wide.u32 	%rd63, %r86, 4;
	add.s64 	%rd64, %rd1, %rd63;
	ld.global.u32 	%r87, [%rd64];
	mul.wide.u32 	%rd65, %r87, %r85;
	add.s64 	%rd66, %rd65, %rd6;
	min.u64 	%rd67, %rd66, 4294967295;
	st.global.u32 	[%rd4], %rd67;
$L__BB0_12:
	add.s32 	%r90, %r90, 1;
	setp.ne.s32 	%p10, %r90, %r7;
	@%p10 bra 	$L__BB0_5;
	add.s32 	%r89, %r89, 1;
	setp.ne.s32 	%p11, %r89, %r7;
	@%p11 bra 	$L__BB0_4;
$L__BB0_14:
	add.s32 	%r88, %r88, 1;
	setp.lt.u32 	%p12, %r88, %r2;
	@%p12 bra 	$L__BB0_2;
$L__BB0_15:
	ret;

}


// ===== COMPILED SASS (sm_100) =====

	.target	sm_100

	.elftype	@"ET_EXEC"


//--------------------- .note.nv.tkinfo           --------------------------
	.section	.note.nv.tkinfo,"",@"SHT_NOTE"
	.sectionflags	@"SHF_NOTE_NV_TKINFO"
	.tkinfo
        /*0018*/ 	.word	0x00000002
        /*0030*/ 	.string	""
        /*0030*/ 	.string	"ptxas"
        /*0030*/ 	.string	"Cuda compilation tools, release 13.0, V13.0.88"
        /*0030*/ 	.string	"Build cuda_13.0.r13.0/compiler.36424714_0"
        /*0030*/ 	.string	"-arch sm_100 -m 64 "



//--------------------- .note.nv.cuinfo           --------------------------
	.section	.note.nv.cuinfo,"",@"SHT_NOTE"
	.sectionflags	@"SHF_NOTE_NV_CUINFO"
        /*0018*/ 	.short	0x0002
        /*001a*/ 	.short	0x0064
        /*001c*/ 	.short	0x0082
	.zero		2


//--------------------- .nv.info                  --------------------------
	.section	.nv.info,"",@"SHT_CUDA_INFO"
	.align	4


	//----- nvinfo : EIATTR_REGCOUNT
	.align		4
        /*0000*/ 	.byte	0x04, 0x2f
        /*0002*/ 	.short	(.L_1 - .L_0)
	.align		4
.L_0:
        /*0004*/ 	.word	index@(_Z8multiplyPjS_S_S_S_jj)
        /*0008*/ 	.word	0x00000020


	//----- nvinfo : EIATTR_FRAME_SIZE
	.align		4
.L_1:
        /*000c*/ 	.byte	0x04, 0x11
        /*000e*/ 	.short	(.L_3 - .L_2)
	.align		4
.L_2:
        /*0010*/ 	.word	index@(_Z8multiplyPjS_S_S_S_jj)
        /*0014*/ 	.word	0x00000000


	//----- nvinfo : EIATTR_MIN_STACK_SIZE
	.align		4
.L_3:
        /*0018*/ 	.byte	0x04, 0x12
        /*001a*/ 	.short	(.L_5 - .L_4)
	.align		4
.L_4:
        /*001c*/ 	.word	index@(_Z8multiplyPjS_S_S_S_jj)
        /*0020*/ 	.word	0x00000000
.L_5:


//--------------------- .nv.compat                --------------------------
	.section	.nv.compat,"",@"SHT_CUDA_COMPAT_INFO"
	.align	4
        /*0000*/ 	.byte	0x02, 0x09, 0x00, 0x00, 0x02, 0x02, 0x01, 0x00, 0x02, 0x05, 0x05, 0x00, 0x03, 0x07, 0x01, 0x01
        /*0010*/ 	.byte	0x02, 0x03, 0x00, 0x00, 0x02, 0x06, 0x01, 0x00, 0x04, 0x0b, 0x08, 0x00, 0x09, 0x00, 0x00, 0x00
        /*0020*/ 	.byte	0x00, 0x00, 0x00, 0x00


//--------------------- .nv.info._Z8multiplyPjS_S_S_S_jj --------------------------
	.section	.nv.info._Z8multiplyPjS_S_S_S_jj,"",@"SHT_CUDA_INFO"
	.sectionflags	@""
	.align	4


	//----- nvinfo : EIATTR_CUDA_API_VERSION
	.align		4
        /*0000*/ 	.byte	0x04, 0x37
        /*0002*/ 	.short	(.L_7 - .L_6)
.L_6:
        /*0004*/ 	.word	0x00000082


	//----- nvinfo : EIATTR_KPARAM_INFO
	.align		4
.L_7:
        /*0008*/ 	.byte	0x04, 0x17
        /*000a*/ 	.short	(.L_9 - .L_8)
.L_8:
        /*000c*/ 	.word	0x00000000
        /*0010*/ 	.short	0x0006
        /*0012*/ 	.short	0x002c
        /*0014*/ 	.byte	0x00, 0xf0, 0x11, 0x00


	//----- nvinfo : EIATTR_KPARAM_INFO
	.align		4
.L_9:
        /*0018*/ 	.byte	0x04, 0x17
        /*001a*/ 	.short	(.L_11 - .L_10)
.L_10:
        /*001c*/ 	.word	0x00000000
        /*0020*/ 	.short	0x0005
        /*0022*/ 	.short	0x0028
        /*0024*/ 	.byte	0x00, 0xf0, 0x11, 0x00


	//----- nvinfo : EIATTR_KPARAM_INFO
	.align		4
.L_11:
        /*0028*/ 	.byte	0x04, 0x17
        /*002a*/ 	.short	(.L_13 - .L_12)
.L_12:
        /*002c*/ 	.word	0x00000000
        /*0030*/ 	.short	0x0004
        /*0032*/ 	.short	0x0020
        /*0034*/ 	.byte	0x00, 0xf5, 0x21, 0x00


	//----- nvinfo : EIATTR_KPARAM_INFO
	.align		4
.L_13:
        /*0038*/ 	.byte	0x04, 0x17
        /*003a*/ 	.short	(.L_15 - .L_14)
.L_14:
        /*003c*/ 	.word	0x00000000
        /*0040*/ 	.short	0x0003
        /*0042*/ 	.short	0x0018
        /*0044*/ 	.byte	0x00, 0xf5, 0x21, 0x00


	//----- nvinfo : EIATTR_KPARAM_INFO
	.align		4
.L_15:
        /*0048*/ 	.byte	0x04, 0x17
        /*004a*/ 	.short	(.L_17 - .L_16)
.L_16:
        /*004c*/ 	.word	0x00000000
        /*0050*/ 	.short	0x0002
        /*0052*/ 	.short	0x0010
        /*0054*/ 	.byte	0x00, 0xf5, 0x21, 0x00


	//----- nvinfo : EIATTR_KPARAM_INFO
	.align		4
.L_17:
        /*0058*/ 	.byte	0x04, 0x17
        /*005a*/ 	.short	(.L_19 - .L_18)
.L_18:
        /*005c*/ 	.word	0x00000000
        /*0060*/ 	.short	0x0001
        /*0062*/ 	.short	0x0008
        /*0064*/ 	.byte	0x00, 0xf5, 0x21, 0x00


	//----- nvinfo : EIATTR_KPARAM_INFO
	.align		4
.L_19:
        /*0068*/ 	.byte	0x04, 0x17
        /*006a*/ 	.short	(.L_21 - .L_20)
.L_20:
        /*006c*/ 	.word	0x00000000
        /*0070*/ 	.short	0x0000
        /*0072*/ 	.short	0x0000
        /*0074*/ 	.byte	0x00, 0xf5, 0x21, 0x00


	//----- nvinfo : EIATTR_SPARSE_MMA_MASK
	.align		4
.L_21:
        /*0078*/ 	.byte	0x03, 0x50
        /*007a*/ 	.short	0x0000


	//----- nvinfo : EIATTR_MAXREG_COUNT
	.align		4
        /*007c*/ 	.byte	0x03, 0x1b
        /*007e*/ 	.short	0x00ff


	//----- nvinfo : EIATTR_MERCURY_ISA_VERSION
	.align		4
        /*0080*/ 	.byte	0x03, 0x5f
        /*0082*/ 	.short	0x0101


	//----- nvinfo : EIATTR_VRC_CTA_INIT_COUNT
	.align		4
        /*0084*/ 	.byte	0x02, 0x4a
	.zero		1
	.zero		1


	//----- nvinfo : EIATTR_EXIT_INSTR_OFFSETS
	.align		4
        /*0088*/ 	.byte	0x04, 0x1c
        /*008a*/ 	.short	(.L_23 - .L_22)


	//   ....[0]....
.L_22:
        /*008c*/ 	.word	0x00000290


	//   ....[1]....
        /*0090*/ 	.word	0x00000cf0


	//----- nvinfo : EIATTR_CRS_STACK_SIZE
	.align		4
.L_23:
        /*0094*/ 	.byte	0x04, 0x1e
        /*0096*/ 	.short	(.L_25 - .L_24)
.L_24:
        /*0098*/ 	.word	0x00000000


	//----- nvinfo : EIATTR_CBANK_PARAM_SIZE
	.align		4
.L_25:
        /*009c*/ 	.byte	0x03, 0x19
        /*009e*/ 	.short	0x0030


	//----- nvinfo : EIATTR_PARAM_CBANK
	.align		4
        /*00a0*/ 	.byte	0x04, 0x0a
        /*00a2*/ 	.short	(.L_27 - .L_26)
	.align		4
.L_26:
        /*00a4*/ 	.word	index@(.nv.constant0._Z8multiplyPjS_S_S_S_jj)
        /*00a8*/ 	.short	0x0380
        /*00aa*/ 	.short	0x0030


	//----- nvinfo : EIATTR_SW_WAR
	.align		4
.L_27:
        /*00ac*/ 	.byte	0x04, 0x36
        /*00ae*/ 	.short	(.L_29 - .L_28)
.L_28:
        /*00b0*/ 	.word	0x00000008
.L_29:


//--------------------- .nv.callgraph             --------------------------
	.section	.nv.callgraph,"",@"SHT_CUDA_CALLGRAPH"
	.align	4
	.sectionentsize	8
	.align		4
        /*0000*/ 	.word	0x00000000
	.align		4
        /*0004*/ 	.word	0xffffffff
	.align		4
        /*0008*/ 	.word	0x00000000
	.align		4
        /*000c*/ 	.word	0xfffffffe
	.align		4
        /*0010*/ 	.word	0x00000000
	.align		4
        /*0014*/ 	.word	0xfffffffd
	.align		4
        /*0018*/ 	.word	0x00000000
	.align		4
        /*001c*/ 	.word	0xfffffffc


//--------------------- .text._Z8multiplyPjS_S_S_S_jj --------------------------
	.section	.text._Z8multiplyPjS_S_S_S_jj,"ax",@progbits
	.align	128
        .global         _Z8multiplyPjS_S_S_S_jj
        .type           _Z8multiplyPjS_S_S_S_jj,@function
        .size           _Z8multiplyPjS_S_S_S_jj,(.L_x_9 - _Z8multiplyPjS_S_S_S_jj)
        .other          _Z8multiplyPjS_S_S_S_jj,@"STO_CUDA_ENTRY STV_DEFAULT"
_Z8multiplyPjS_S_S_S_jj:
.text._Z8multiplyPjS_S_S_S_jj:
[----:B------:R-:W-:Y:S08]  /*0000*/  LDC R1, c[0x0][0x37c] ;  /* 0x0000df00ff017b82 */ /* 0x000ff00000000800 */
[----:B------:R-:W0:Y:S01]  /*0010*/  LDC.64 R4, c[0x0][0x3a8] ;  /* 0x0000ea00ff047b82 */ /* 0x000e220000000a00 */
[----:B------:R-:W1:Y:S07]  /*0020*/  S2R R8, SR_TID.X ;  /* 0x0000000000087919 */ /* 0x000e6e0000002100 */
[----:B------:R-:W1:Y:S01]  /*0030*/  S2UR UR4, SR_CTAID.X ;  /* 0x00000000000479c3 */ /* 0x000e620000002500 */
[----:B0-----:R-:W0:Y:S01]  /*0040*/  I2F.U32.RP R6, R5 ;  /* 0x0000000500067306 */ /* 0x001e220000209000 */
[----:B------:R-:W-:-:S07]  /*0050*/  ISETP.NE.U32.AND P2, PT, R5, RZ, PT ;  /* 0x000000ff0500720c */ /* 0x000fce0003f45070 */
[----:B0-----:R-:W0:Y:S02]  /*0060*/  MUFU.RCP R6, R6 ;  /* 0x0000000600067308 */ /* 0x001e240000001000 */
[----:B0-----:R-:W-:-:S06]  /*0070*/  VIADD R2, R6, 0xffffffe ;  /* 0x0ffffffe06027836 */ /* 0x001fcc0000000000 */
[----:B------:R0:W2:Y:S02]  /*0080*/  F2I.FTZ.U32.TRUNC.NTZ R3, R2 ;  /* 0x0000000200037305 */ /* 0x0000a4000021f000 */
[----:B0-----:R-:W-:Y:S02]  /*0090*/  HFMA2 R2, -RZ, RZ, 0, 0 ;  /* 0x00000000ff027431 */ /* 0x001fe400000001ff */
[----:B--2---:R-:W-:-:S04]  /*00a0*/  IMAD.MOV R0, RZ, RZ, -R3 ;  /* 0x000000ffff007224 */ /* 0x004fc800078e0a03 */
[----:B------:R-:W-:-:S04]  /*00b0*/  IMAD R7, R0, R5, RZ ;  /* 0x0000000500077224 */ /* 0x000fc800078e02ff */
[----:B------:R-:W-:Y:S02]  /*00c0*/  IMAD.HI.U32 R3, R3, R7, R2 ;  /* 0x0000000703037227 */ /* 0x000fe400078e0002 */
[----:B------:R-:W1:Y:S04]  /*00d0*/  LDC R7, c[0x0][0x360] ;  /* 0x0000d800ff077b82 */ /* 0x000e680000000800 */
[----:B------:R-:W-:-:S04]  /*00e0*/  IMAD.HI.U32 R0, R3, R4, RZ ;  /* 0x0000000403007227 */ /* 0x000fc800078e00ff */
[----:B------:R-:W-:-:S04]  /*00f0*/  IMAD.MOV R3, RZ, RZ, -R0 ;  /* 0x000000ffff037224 */ /* 0x000fc800078e0a00 */
[----:B------:R-:W-:-:S05]  /*0100*/  IMAD R4, R5, R3, R4 ;  /* 0x0000000305047224 */ /* 0x000fca00078e0204 */
[----:B------:R-:W-:-:S13]  /*0110*/  ISETP.GE.U32.AND P0, PT, R4, R5, PT ;  /* 0x000000050400720c */ /* 0x000fda0003f06070 */
[----:B------:R-:W-:Y:S01]  /*0120*/  @P0 IADD3 R4, PT, PT, R4, -R5, RZ ;  /* 0x8000000504040210 */ /* 0x000fe20007ffe0ff */
[----:B------:R-:W-:-:S03]  /*0130*/  @P0 VIADD R0, R0, 0x1 ;  /* 0x0000000100000836 */ /* 0x000fc60000000000 */
[----:B------:R-:W-:-:S13]  /*0140*/  ISETP.GE.U32.AND P1, PT, R4, R5, PT ;  /* 0x000000050400720c */ /* 0x000fda0003f26070 */
[----:B------:R-:W-:Y:S02]  /*0150*/  @P1 IADD3 R0, PT, PT, R0, 0x1, RZ ;  /* 0x0000000100001810 */ /* 0x000fe40007ffe0ff */
[----:B------:R-:W-:-:S04]  /*0160*/  @!P2 LOP3.LUT R0, RZ, R5, RZ, 0x33, !PT ;  /* 0x00000005ff00a212 */ /* 0x000fc800078e33ff */
[----:B------:R-:W0:Y:S01]  /*0170*/  I2F.U32.RP R4, R0 ;  /* 0x0000000000047306 */ /* 0x000e220000209000 */
[----:B------:R-:W-:-:S07]  /*0180*/  ISETP.NE.U32.AND P2, PT, R0, RZ, PT ;  /* 0x000000ff0000720c */ /* 0x000fce0003f45070 */
[----:B0-----:R-:W0:Y:S02]  /*0190*/  MUFU.RCP R4, R4 ;  /* 0x0000000400047308 */ /* 0x001e240000001000 */
[----:B0-----:R-:W-:-:S06]  /*01a0*/  VIADD R2, R4, 0xffffffe ;  /* 0x0ffffffe04027836 */ /* 0x001fcc0000000000 */
[----:B------:R0:W2:Y:S02]  /*01b0*/  F2I.FTZ.U32.TRUNC.NTZ R3, R2 ;  /* 0x0000000200037305 */ /* 0x0000a4000021f000 */
[----:B0-----:R-:W-:Y:S02]  /*01c0*/  IMAD.MOV.U32 R2, RZ, RZ, RZ ;  /* 0x000000ffff027224 */ /* 0x001fe400078e00ff */
[----:B--2---:R-:W-:-:S05]  /*01d0*/  IMAD R6, R0, R3, RZ ;  /* 0x0000000300067224 */ /* 0x004fca00078e02ff */
[----:B------:R-:W-:Y:S01]  /*01e0*/  IADD3 R9, PT, PT, -R6, RZ, RZ ;  /* 0x000000ff06097210 */ /* 0x000fe20007ffe1ff */
[----:B-1----:R-:W-:Y:S02]  /*01f0*/  IMAD R6, R7, UR4, R8 ;  /* 0x0000000407067c24 */ /* 0x002fe4000f8e0208 */
[----:B------:R-:W-:Y:S02]  /*0200*/  IMAD R7, R0, R0, RZ ;  /* 0x0000000000077224 */ /* 0x000fe400078e02ff */
[----:B------:R-:W-:-:S03]  /*0210*/  IMAD.HI.U32 R3, R3, R9, R2 ;  /* 0x0000000903037227 */ /* 0x000fc600078e0002 */
[----:B------:R-:W-:-:S03]  /*0220*/  ISETP.GE.U32.AND P0, PT, R6, R7, PT ;  /* 0x000000070600720c */ /* 0x000fc60003f06070 */
[----:B------:R-:W-:-:S05]  /*0230*/  IMAD.HI.U32 R3, R3, R6, RZ ;  /* 0x0000000603037227 */ /* 0x000fca00078e00ff */
[----:B------:R-:W-:-:S05]  /*0240*/  IADD3 R3, PT, PT, -R3, RZ, RZ ;  /* 0x000000ff03037210 */ /* 0x000fca0007ffe1ff */
[----:B------:R-:W-:-:S05]  /*0250*/  IMAD R3, R0, R3, R6 ;  /* 0x0000000300037224 */ /* 0x000fca00078e0206 */
[----:B------:R-:W-:-:S13]  /*0260*/  ISETP.GE.U32.AND P1, PT, R3, R0, PT ;  /* 0x000000000300720c */ /* 0x000fda0003f26070 */
[----:B------:R-:W-:-:S05]  /*0270*/  @P1 IMAD.IADD R3, R3, 0x1, -R0 ;  /* 0x0000000103031824 */ /* 0x000fca00078e0a00 */
[----:B------:R-:W-:Y:S01]  /*0280*/  ISETP.GE.U32.AND P1, PT, R3, R0, PT ;  /* 0x000000000300720c */ /* 0x000fe20003f26070 */
[----:B------:R-:W-:-:S12]  /*0290*/  @P0 EXIT ;  /* 0x000000000000094d */ /* 0x000fd80003800000 */
[----:B------:R-:W-:Y:S01]  /*02a0*/  @P1 IADD3 R3, PT, PT, -R0, R3, RZ ;  /* 0x0000000300031210 */ /* 0x000fe20007ffe1ff */
[----:B------:R-:W0:Y:S01]  /*02b0*/  LDCU.64 UR10, c[0x0][0x358] ;  /* 0x00006b00ff0a77ac */ /* 0x000e220008000a00 */
[C---:B------:R-:W-:Y:S01]  /*02c0*/  VIMNMX.U32 R2, PT, PT, R5.reuse, 0x1, !PT ;  /* 0x0000000105027848 */ /* 0x040fe20007fe0000 */
[----:B------:R-:W-:Y:S01]  /*02d0*/  IMAD R5, R5, R5, RZ ;  /* 0x0000000505057224 */ /* 0x000fe200078e02ff */
[----:B------:R-:W-:Y:S01]  /*02e0*/  @!P2 LOP3.LUT R3, RZ, R0, RZ, 0x33, !PT ;  /* 0x00000000ff03a212 */ /* 0x000fe200078e33ff */
[----:B------:R-:W-:Y:S01]  /*02f0*/  UMOV UR4, URZ ;  /* 0x000000ff00047c82 */ /* 0x000fe20008000000 */
[----:B------:R-:W-:Y:S01]  /*0300*/  LOP3.LUT R2, R2, 0x3, RZ, 0xc0, !PT ;  /* 0x0000000302027812 */ /* 0x000fe200078ec0ff */
[C---:B------:R-:W-:Y:S02]  /*0310*/  IMAD R4, R6.reuse, R5, RZ ;  /* 0x0000000506047224 */ /* 0x040fe400078e02ff */
[----:B------:R-:W-:-:S07]  /*0320*/  IMAD.IADD R5, R6, 0x1, -R3 ;  /* 0x0000000106057824 */ /* 0x000fce00078e0a03 */
.L_x_7:
[----:B0123--:R-:W1:Y:S01]  /*0330*/  LDC.64 R10, c[0x0][0x388] ;  /* 0x0000e200ff0a7b82 */ /* 0x00fe620000000a00 */
[----:B------:R-:W-:Y:S01]  /*0340*/  IMAD R13, R0, UR4, R3 ;  /* 0x00000004000d7c24 */ /* 0x000fe2000f8e0203 */
[----:B------:R-:W-:Y:S01]  /*0350*/  IADD3 R7, PT, PT, R5, UR4, RZ ;  /* 0x0000000405077c10 */ /* 0x000fe2000fffe0ff */
[----:B------:R-:W2:Y:S05]  /*0360*/  LDCU.64 UR8, c[0x0][0x3a8] ;  /* 0x00007500ff0877ac */ /* 0x000eaa0008000a00 */
[----:B------:R-:W3:Y:S01]  /*0370*/  LDC.64 R8, c[0x0][0x380] ;  /* 0x0000e000ff087b82 */ /* 0x000ee20000000a00 */
[----:B-1----:R-:W-:-:S05]  /*0380*/  IMAD.WIDE.U32 R10, R13, 0x4, R10 ;  /* 0x000000040d0a7825 */ /* 0x002fca00078e000a */
[----:B0-----:R-:W4:Y:S01]  /*0390*/  LDG.E R6, desc[UR10][R10.64] ;  /* 0x0000000a0a067981 */ /* 0x001f22000c1e1900 */
[----:B---3--:R-:W-:-:S05]  /*03a0*/  IMAD.WIDE.U32 R8, R7, 0x4, R8 ;  /* 0x0000000407087825 */ /* 0x008fca00078e0008 */
[----:B------:R-:W3:Y:S01]  /*03b0*/  LDG.E R7, desc[UR10][R8.64] ;  /* 0x0000000a08077981 */ /* 0x000ee2000c1e1900 */
[----:B--2---:R-:W-:Y:S02]  /*03c0*/  UIMAD UR8, UR8, UR8, URZ ;  /* 0x00000008080872a4 */ /* 0x004fe4000f8e02ff */
[----:B------:R-:W-:Y:S01]  /*03d0*/  UIADD3 UR4, UPT, UPT, UR4, 0x1, URZ ;  /* 0x0000000104047890 */ /* 0x000fe2000fffe0ff */
[----:B------:R-:W-:Y:S05]  /*03e0*/  BSSY.RECONVERGENT B0, `(.L_x_0) ;  /* 0x000008f000007945 */ /* 0x000fea0003800200 */
[----:B------:R-:W-:Y:S02]  /*03f0*/  ISETP.LE.U32.AND P1, PT, R0, UR4, PT ;  /* 0x0000000400007c0c */ /* 0x000fe4000bf23070 */
[----:B----4-:R-:W-:-:S04]  /*0400*/  ISETP.NE.AND P0, PT, R6, UR8, PT ;  /* 0x0000000806007c0c */ /* 0x010fc8000bf05270 */
[----:B---3--:R-:W-:-:S13]  /*0410*/  ISETP.EQ.OR P0, PT, R7, UR8, !P0 ;  /* 0x0000000807007c0c */ /* 0x008fda000c702670 */
[----:B-----5:R-:W-:Y:S05]  /*0420*/  @P0 BRA `(.L_x_1) ;  /* 0x0000000800280947 */ /* 0x020fea0003800000 */
[----:B------:R-:W-:-:S05]  /*0430*/  UMOV UR5, URZ ;  /* 0x000000ff00057c82 */ /* 0x000fca0008000000 */
.L_x_6:
[----:B0-----:R-:W0:Y:S01]  /*0440*/  LDC R9, c[0x0][0x3ac] ;  /* 0x0000eb00ff097b82 */ /* 0x001e220000000800 */
[----:B------:R-:W-:Y:S01]  /*0450*/  UISETP.LT.U32.AND UP0, UPT, UR9, 0x1, UPT ;  /* 0x000000010900788c */ /* 0x000fe2000bf01070 */
[----:B------:R-:W-:-:S03]  /*0460*/  UMOV UR6, URZ ;  /* 0x000000ff00067c82 */ /* 0x000fc60008000000 */
[----:B------:R-:W-:Y:S01]  /*0470*/  USEL UR8, UR9, 0x1, !UP0 ;  /* 0x0000000109087887 */ /* 0x000fe2000c000000 */
[C---:B0-----:R-:W-:Y:S02]  /*0480*/  IMAD R8, R9.reuse, UR5, R4 ;  /* 0x0000000509087c24 */ /* 0x041fe4000f8e0204 */
[----:B------:R-:W-:Y:S01]  /*0490*/  IMAD R9, R9, UR5, R7 ;  /* 0x0000000509097c24 */ /* 0x000fe2000f8e0207 */
[----:B------:R-:W-:-:S04]  /*04a0*/  UIADD3 UR5, UPT, UPT, UR5, 0x1, URZ ;  /* 0x0000000105057890 */ /* 0x000fc8000fffe0ff */
[----:B-123-5:R-:W-:-:S11]  /*04b0*/  UISETP.NE.AND UP0, UPT, UR5, UR8, UPT ;  /* 0x000000080500728c */ /* 0x02efd6000bf05270 */
.L_x_5:
[----:B0123--:R-:W0:Y:S01]  /*04c0*/  LDC.64 R10, c[0x0][0x3a0] ;  /* 0x0000e800ff0a7b82 */ /* 0x00fe220000000a00 */
[----:B------:R-:W-:-:S07]  /*04d0*/  VIADD R13, R8, UR6 ;  /* 0x00000006080d7c36 */ /* 0x000fce0008000000 */
[----:B------:R-:W1:Y:S01]  /*04e0*/  LDC R18, c[0x0][0x3ac] ;  /* 0x0000eb00ff127b82 */ /* 0x000e620000000800 */
[----:B0-----:R-:W-:-:S05]  /*04f0*/  IMAD.WIDE.U32 R10, R13, 0x4, R10 ;  /* 0x000000040d0a7825 */ /* 0x001fca00078e000a */
[----:B-----5:R0:W5:Y:S01]  /*0500*/  LDG.E R20, desc[UR10][R10.64] ;  /* 0x0000000a0a147981 */ /* 0x020162000c1e1900 */
[----:B------:R-:W-:Y:S01]  /*0510*/  UMOV UR7, URZ ;  /* 0x000000ff00077c82 */ /* 0x000fe20008000000 */
[----:B-1----:R-:W-:-:S13]  /*0520*/  ISETP.GE.U32.AND P0, PT, R18, 0x4, PT ;  /* 0x000000041200780c */ /* 0x002fda0003f06070 */
[----:B0-----:R-:W-:Y:S05]  /*0530*/  @!P0 BRA `(.L_x_2) ;  /* 0x0000000400148947 */ /* 0x001fea0003800000 */
[----:B------:R-:W0:Y:S01]  /*0540*/  LDC R13, c[0x0][0x3ac] ;  /* 0x0000eb00ff0d7b82 */ /* 0x000e220000000800 */
[----:B------:R-:W-:Y:S01]  /*0550*/  ULOP3.LUT UR7, UR8, 0xfffffffc, URZ, 0xc0, !UPT ;  /* 0xfffffffc08077892 */ /* 0x000fe2000f8ec0ff */
[----:B------:R-:W-:Y:S01]  /*0560*/  IADD3 R19, PT, PT, R9, 0x3, RZ ;  /* 0x0000000309137810 */ /* 0x000fe20007ffe0ff */
[C---:B------:R-:W-:Y:S02]  /*0570*/  VIADD R23, R6.reuse, UR6 ;  /* 0x0000000606177c36 */ /* 0x040fe40008000000 */
[----:B------:R-:W-:Y:S01]  /*0580*/  UIADD3 UR7, UPT, UPT, -UR7, URZ, URZ ;  /* 0x000000ff07077290 */ /* 0x000fe2000fffe1ff */
[----:B0-----:R-:W-:Y:S01]  /*0590*/  IADD3 R21, PT, PT, R6, R13, RZ ;  /* 0x0000000d06157210 */ /* 0x001fe20007ffe0ff */
[C-C-:B------:R-:W-:Y:S02]  /*05a0*/  IMAD R25, R13.reuse, 0x2, R6.reuse ;  /* 0x000000020d197824 */ /* 0x140fe400078e0206 */
[----:B------:R-:W-:Y:S01]  /*05b0*/  IMAD R13, R13, 0x3, R6 ;  /* 0x000000030d0d7824 */ /* 0x000fe200078e0206 */
[----:B------:R-:W-:Y:S01]  /*05c0*/  IADD3 R21, PT, PT, R21, UR6, RZ ;  /* 0x0000000615157c10 */ /* 0x000fe2000fffe0ff */
[----:B------:R-:W-:-:S03]  /*05d0*/  VIADD R25, R25, UR6 ;  /* 0x0000000619197c36 */ /* 0x000fc60008000000 */
[----:B------:R-:W-:-:S07]  /*05e0*/  IADD3 R27, PT, PT, R13, UR6, RZ ;  /* 0x000000060d1b7c10 */ /* 0x000fce000fffe0ff */
.L_x_3:
[----:B------:R-:W0:Y:S01]  /*05f0*/  LDC.64 R12, c[0x0][0x398] ;  /* 0x0000e600ff0c7b82 */ /* 0x000e220000000a00 */
[----:B------:R-:W-:-:S07]  /*0600*/  VIADD R15, R19, 0xfffffffd ;  /* 0xfffffffd130f7836 */ /* 0x000fce0000000000 */
[----:B-1----:R-:W1:Y:S01]  /*0610*/  LDC.64 R16, c[0x0][0x390] ;  /* 0x0000e400ff107b82 */ /* 0x002e620000000a00 */
[----:B0-----:R-:W-:-:S06]  /*0620*/  IMAD.WIDE.U32 R28, R23, 0x4, R12 ;  /* 0x00000004171c7825 */ /* 0x001fcc00078e000c */
[----:B------:R-:W2:Y:S01]  /*0630*/  LDG.E R29, desc[UR10][R28.64] ;  /* 0x0000000a1c1d7981 */ /* 0x000ea2000c1e1900 */
[----:B-1----:R-:W-:-:S05]  /*0640*/  IMAD.WIDE.U32 R14, R15, 0x4, R16 ;  /* 0x000000040f0e7825 */ /* 0x002fca00078e0010 */
[----:B------:R0:W2:Y:S02]  /*0650*/  LDG.E R22, desc[UR10][R14.64] ;  /* 0x0000000a0e167981 */ /* 0x0000a4000c1e1900 */
[----:B0----5:R-:W-:Y:S01]  /*0660*/  MOV R14, R20 ;  /* 0x00000014000e7202 */ /* 0x021fe20000000f00 */
[----:B------:R-:W-:Y:S01]  /*0670*/  IMAD.MOV.U32 R15, RZ, RZ, RZ ;  /* 0x000000ffff0f7224 */ /* 0x000fe200078e00ff */
[----:B------:R-:W-:-:S03]  /*0680*/  IADD3 R20, PT, PT, R19, -0x2, RZ ;  /* 0xfffffffe13147810 */ /* 0x000fc60007ffe0ff */
[----:B--2---:R-:W-:-:S03]  /*0690*/  IMAD.WIDE.U32 R14, R22, R29, R14 ;  /* 0x0000001d160e7225 */ /* 0x004fc600078e000e */
[----:B------:R-:W-:-:S04]  /*06a0*/  ISETP.LT.U32.AND P0, PT, R14, -0x1, PT ;  /* 0xffffffff0e00780c */ /* 0x000fc80003f01070 */
[----:B------:R-:W-:Y:S01]  /*06b0*/  ISETP.LT.U32.AND.EX P0, PT, R15, RZ, PT, P0 ;  /* 0x000000ff0f00720c */ /* 0x000fe20003f01100 */
[----:B------:R-:W-:-:S03]  /*06c0*/  IMAD.WIDE.U32 R28, R20, 0x4, R16 ;  /* 0x00000004141c7825 */ /* 0x000fc600078e0010 */
[----:B------:R-:W-:-:S05]  /*06d0*/  SEL R14, R14, 0xffffffff, P0 ;  /* 0xffffffff0e0e7807 */ /* 0x000fca0000000000 */
[----:B------:R0:W-:Y:S04]  /*06e0*/  STG.E desc[UR10][R10.64], R14 ;  /* 0x0000000e0a007986 */ /* 0x0001e8000c10190a */
[----:B------:R1:W0:Y:S02]  /*06f0*/  LDG.E R20, desc[UR10][R28.64] ;  /* 0x0000000a1c147981 */ /* 0x000224000c1e1900 */
[----:B-1----:R-:W-:-:S05]  /*0700*/  IMAD.WIDE.U32 R28, R21, 0x4, R12 ;  /* 0x00000004151c7825 */ /* 0x002fca00078e000c */
[----:B------:R-:W0:Y:S01]  /*0710*/  LDG.E R22, desc[UR10][R28.64] ;  /* 0x0000000a1c167981 */ /* 0x000e22000c1e1900 */
[----:B------:R-:W-:-:S03]  /*0720*/  SEL R15, R15, RZ, P0 ;  /* 0x000000ff0f0f7207 */ /* 0x000fc60000000000 */
[----:B0-----:R-:W-:-:S03]  /*0730*/  IMAD.WIDE.U32 R14, R20, R22, R14 ;  /* 0x00000016140e7225 */ /* 0x001fc600078e000e */
[----:B------:R-:W-:Y:S01]  /*0740*/  ISETP.LT.U32.AND P0, PT, R14, -0x1, PT ;  /* 0xffffffff0e00780c */ /* 0x000fe20003f01070 */
[----:B------:R-:W-:-:S03]  /*0750*/  VIADD R20, R19, 0xffffffff ;  /* 0xffffffff13147836 */ /* 0x000fc60000000000 */
[----:B------:R-:W-:-:S04]  /*0760*/  ISETP.LT.U32.AND.EX P0, PT, R15, RZ, PT, P0 ;  /* 0x000000ff0f00720c */ /* 0x000fc80003f01100 */
[----:B------:R-:W-:Y:S02]  /*0770*/  SEL R28, R14, 0xffffffff, P0 ;  /* 0xffffffff0e1c7807 */ /* 0x000fe40000000000 */
[----:B------:R-:W-:Y:S01]  /*0780*/  SEL R29, R15, RZ, P0 ;  /* 0x000000ff0f1d7207 */ /* 0x000fe20000000000 */
[----:B------:R-:W-:Y:S02]  /*0790*/  IMAD.WIDE.U32 R14, R20, 0x4, R16 ;  /* 0x00000004140e7825 */ /* 0x000fe400078e0010 */
[----:B------:R0:W-:Y:S04]  /*07a0*/  STG.E desc[UR10][R10.64], R28 ;  /* 0x0000001c0a007986 */ /* 0x0001e8000c10190a */
[----:B------:R1:W2:Y:S02]  /*07b0*/  LDG.E R20, desc[UR10][R14.64] ;  /* 0x0000000a0e147981 */ /* 0x0002a4000c1e1900 */
[----:B-1----:R-:W-:-:S05]  /*07c0*/  IMAD.WIDE.U32 R14, R25, 0x4, R12 ;  /* 0x00000004190e7825 */ /* 0x002fca00078e000c */
[----:B------:R-:W2:Y:S01]  /*07d0*/  LDG.E R22, desc[UR10][R14.64] ;  /* 0x0000000a0e167981 */ /* 0x000ea2000c1e1900 */
[----:B------:R-:W-:-:S04]  /*07e0*/  IMAD.WIDE.U32 R16, R19, 0x4, R16 ;  /* 0x0000000413107825 */ /* 0x000fc800078e0010 */
[----:B------:R-:W-:-:S04]  /*07f0*/  IMAD.WIDE.U32 R12, R27, 0x4, R12 ;  /* 0x000000041b0c7825 */ /* 0x000fc800078e000c */
[----:B--2---:R-:W-:-:S03]  /*0800*/  IMAD.WIDE.U32 R14, R20, R22, R28 ;  /* 0x00000016140e7225 */ /* 0x004fc600078e001c */
[----:B------:R-:W-:-:S04]  /*0810*/  ISETP.LT.U32.AND P0, PT, R14, -0x1, PT ;  /* 0xffffffff0e00780c */ /* 0x000fc80003f01070 */
[----:B------:R-:W-:-:S04]  /*0820*/  ISETP.LT.U32.AND.EX P0, PT, R15, RZ, PT, P0 ;  /* 0x000000ff0f00720c */ /* 0x000fc80003f01100 */
[----:B------:R-:W-:-:S05]  /*0830*/  SEL R14, R14, 0xffffffff, P0 ;  /* 0xffffffff0e0e7807 */ /* 0x000fca0000000000 */
[----:B------:R1:W-:Y:S04]  /*0840*/  STG.E desc[UR10][R10.64], R14 ;  /* 0x0000000e0a007986 */ /* 0x0003e8000c10190a */
[----:B------:R-:W0:Y:S04]  /*0850*/  LDG.E R17, desc[UR10][R16.64] ;  /* 0x0000000a10117981 */ /* 0x000e28000c1e1900 */
[----:B------:R-:W0:Y:S01]  /*0860*/  LDG.E R12, desc[UR10][R12.64] ;  /* 0x0000000a0c0c7981 */ /* 0x000e22000c1e1900 */
[----:B------:R-:W-:Y:S01]  /*0870*/  SEL R15, R15, RZ, P0 ;  /* 0x000000ff0f0f7207 */ /* 0x000fe20000000000 */
[----:B------:R-:W-:-:S04]  /*0880*/  UIADD3 UR7, UPT, UPT, UR7, 0x4, URZ ;  /* 0x0000000407077890 */ /* 0x000fc8000fffe0ff */
[----:B------:R-:W-:Y:S01]  /*0890*/  UISETP.NE.AND UP1, UPT, UR7, URZ, UPT ;  /* 0x000000ff0700728c */ /* 0x000fe2000bf25270 */
[----:B------:R-:W-:Y:S01]  /*08a0*/  IADD3 R19, PT, PT, R19, 0x4, RZ ;  /* 0x0000000413137810 */ /* 0x000fe20007ffe0ff */
[C---:B------:R-:W-:Y:S01]  /*08b0*/  IMAD R21, R18.reuse, 0x4, R21 ;  /* 0x0000000412157824 */ /* 0x040fe200078e0215 */
[C---:B------:R-:W-:Y:S01]  /*08c0*/  LEA R25, R18.reuse, R25, 0x2 ;  /* 0x0000001912197211 */ /* 0x040fe200078e10ff */
[C---:B------:R-:W-:Y:S01]  /*08d0*/  IMAD R27, R18.reuse, 0x4, R27 ;  /* 0x00000004121b7824 */ /* 0x040fe200078e021b */
[----:B------:R-:W-:Y:S01]  /*08e0*/  LEA R23, R18, R23, 0x2 ;  /* 0x0000001712177211 */ /* 0x000fe200078e10ff */
[----:B0-----:R-:W-:-:S03]  /*08f0*/  IMAD.WIDE.U32 R28, R17, R12, R14 ;  /* 0x0000000c111c7225 */ /* 0x001fc600078e000e */
[----:B------:R-:W-:-:S04]  /*0900*/  ISETP.LT.U32.AND P0, PT, R28, -0x1, PT ;  /* 0xffffffff1c00780c */ /* 0x000fc80003f01070 */
[----:B------:R-:W-:-:S04]  /*0910*/  ISETP.LT.U32.AND.EX P0, PT, R29, RZ, PT, P0 ;  /* 0x000000ff1d00720c */ /* 0x000fc80003f01100 */
[----:B------:R-:W-:-:S05]  /*0920*/  SEL R20, R28, 0xffffffff, P0 ;  /* 0xffffffff1c147807 */ /* 0x000fca0000000000 */
[----:B------:R1:W-:Y:S01]  /*0930*/  STG.E desc[UR10][R10.64], R20 ;  /* 0x000000140a007986 */ /* 0x0003e2000c10190a */
[----:B------:R-:W-:Y:S05]  /*0940*/  BRA.U UP1, `(.L_x_3) ;  /* 0xfffffffd01287547 */ /* 0x000fea000b83ffff */
[----:B------:R-:W0:Y:S02]  /*0950*/  LDCU UR7, c[0x0][0x3ac] ;  /* 0x00007580ff0777ac */ /* 0x000e240008000800 */
[----:B0-----:R-:W-:-:S04]  /*0960*/  UISETP.LT.U32.AND UP1, UPT, UR7, 0x1, UPT ;  /* 0x000000010700788c */ /* 0x001fc8000bf21070 */
[----:B------:R-:W-:-:S04]  /*0970*/  USEL UR7, UR7, 0x1, !UP1 ;  /* 0x0000000107077887 */ /* 0x000fc8000c800000 */
[----:B------:R-:W-:-:S12]  /*0980*/  ULOP3.LUT UR7, UR7, 0xfffffffc, URZ, 0xc0, !UPT ;  /* 0xfffffffc07077892 */ /* 0x000fd8000f8ec0ff */
.L_x_2:
[----:B------:R-:W-:-:S13]  /*0990*/  ISETP.NE.AND P0, PT, R2, RZ, PT ;  /* 0x000000ff0200720c */ /* 0x000fda0003f05270 */
[----:B------:R-:W-:Y:S05]  /*09a0*/  @!P0 BRA `(.L_x_4) ;  /* 0x0000000000ac8947 */ /* 0x000fea0003800000 */
[----:B-1----:R-:W0:Y:S01]  /*09b0*/  LDC.64 R14, c[0x0][0x390] ;  /* 0x0000e400ff0e7b82 */ /* 0x002e220000000a00 */
[----:B------:R-:W-:Y:S01]  /*09c0*/  VIADD R27, R6, UR6 ;  /* 0x00000006061b7c36 */ /* 0x000fe20008000000 */
[----:B------:R-:W-:-:S03]  /*09d0*/  IADD3 R19, PT, PT, R9, UR7, RZ ;  /* 0x0000000709137c10 */ /* 0x000fc6000fffe0ff */
[----:B------:R-:W-:-:S03]  /*09e0*/  IMAD R27, R18, UR7, R27 ;  /* 0x00000007121b7c24 */ /* 0x000fc6000f8e021b */
[----:B------:R-:W1:Y:S01]  /*09f0*/  LDC.64 R12, c[0x0][0x398] ;  /* 0x0000e600ff0c7b82 */ /* 0x000e620000000a00 */
[----:B0-----:R-:W-:-:S05]  /*0a00*/  IMAD.WIDE.U32 R24, R19, 0x4, R14 ;  /* 0x0000000413187825 */ /* 0x001fca00078e000e */
[----:B------:R-:W2:Y:S01]  /*0a10*/  LDG.E R17, desc[UR10][R24.64] ;  /* 0x0000000a18117981 */ /* 0x000ea2000c1e1900 */
[----:B-1----:R-:W-:-:S05]  /*0a20*/  IMAD.WIDE.U32 R22, R27, 0x4, R12 ;  /* 0x000000041b167825 */ /* 0x002fca00078e000c */
[----:B------:R-:W2:Y:S01]  /*0a30*/  LDG.E R16, desc[UR10][R22.64] ;  /* 0x0000000a16107981 */ /* 0x000ea2000c1e1900 */
[----:B------:R-:W-:Y:S01]  /*0a40*/  IMAD.MOV.U32 R21, RZ, RZ, RZ ;  /* 0x000000ffff157224 */ /* 0x000fe200078e00ff */
[----:B------:R-:W-:Y:S01]  /*0a50*/  ISETP.NE.AND P2, PT, R2, 0x1, PT ;  /* 0x000000010200780c */ /* 0x000fe20003f45270 */
[----:B--2--5:R-:W-:-:S03]  /*0a60*/  IMAD.WIDE.U32 R16, R17, R16, R20 ;  /* 0x0000001011107225 */ /* 0x024fc600078e0014 */
[----:B------:R-:W-:-:S04]  /*0a70*/  ISETP.LT.U32.AND P0, PT, R16, -0x1, PT ;  /* 0xffffffff1000780c */ /* 0x000fc80003f01070 */
[----:B------:R-:W-:-:S04]  /*0a80*/  ISETP.LT.U32.AND.EX P0, PT, R17, RZ, PT, P0 ;  /* 0x000000ff1100720c */ /* 0x000fc80003f01100 */
[----:B------:R-:W-:-:S05]  /*0a90*/  SEL R16, R16, 0xffffffff, P0 ;  /* 0xffffffff10107807 */ /* 0x000fca0000000000 */
[----:B------:R0:W-:Y:S01]  /*0aa0*/  STG.E desc[UR10][R10.64], R16 ;  /* 0x000000100a007986 */ /* 0x0001e2000c10190a */
[----:B------:R-:W-:Y:S01]  /*0ab0*/  SEL R17, R17, RZ, P0 ;  /* 0x000000ff11117207 */ /* 0x000fe20000000000 */
[----:B------:R-:W-:Y:S06]  /*0ac0*/  @!P2 BRA `(.L_x_4) ;  /* 0x000000000064a947 */ /* 0x000fec0003800000 */
[----:B------:R-:W-:Y:S01]  /*0ad0*/  IADD3 R23, PT, PT, R19, 0x1, RZ ;  /* 0x0000000113177810 */ /* 0x000fe20007ffe0ff */
[----:B------:R-:W-:-:S04]  /*0ae0*/  IMAD.IADD R27, R27, 0x1, R18 ;  /* 0x000000011b1b7824 */ /* 0x000fc800078e0212 */
[----:B------:R-:W-:-:S04]  /*0af0*/  IMAD.WIDE.U32 R22, R23, 0x4, R14 ;  /* 0x0000000417167825 */ /* 0x000fc800078e000e */
[----:B------:R-:W-:Y:S02]  /*0b00*/  IMAD.WIDE.U32 R20, R27, 0x4, R12 ;  /* 0x000000041b147825 */ /* 0x000fe400078e000c */
[----:B------:R-:W0:Y:S04]  /*0b10*/  LDG.E R23, desc[UR10][R22.64] ;  /* 0x0000000a16177981 */ /* 0x000e28000c1e1900 */
[----:B------:R-:W0:Y:S01]  /*0b20*/  LDG.E R20, desc[UR10][R20.64] ;  /* 0x0000000a14147981 */ /* 0x000e22000c1e1900 */
[----:B------:R-:W-:Y:S01]  /*0b30*/  ISETP.NE.AND P2, PT, R2, 0x2, PT ;  /* 0x000000020200780c */ /* 0x000fe20003f45270 */
[----:B0-----:R-:W-:-:S03]  /*0b40*/  IMAD.WIDE.U32 R16, R23, R20, R16 ;  /* 0x0000001417107225 */ /* 0x001fc600078e0010 */
[----:B------:R-:W-:-:S04]  /*0b50*/  ISETP.LT.U32.AND P0, PT, R16, -0x1, PT ;  /* 0xffffffff1000780c */ /* 0x000fc80003f01070 */
[----:B------:R-:W-:-:S04]  /*0b60*/  ISETP.LT.U32.AND.EX P0, PT, R17, RZ, PT, P0 ;  /* 0x000000ff1100720c */ /* 0x000fc80003f01100 */
[----:B------:R-:W-:Y:S02]  /*0b70*/  SEL R16, R16, 0xffffffff, P0 ;  /* 0xffffffff10107807 */ /* 0x000fe40000000000 */
[----:B------:R-:W-:-:S03]  /*0b80*/  SEL R17, R17, RZ, P0 ;  /* 0x000000ff11117207 */ /* 0x000fc60000000000 */
[----:B------:R2:W-:Y:S01]  /*0b90*/  STG.E desc[UR10][R10.64], R16 ;  /* 0x000000100a007986 */ /* 0x0005e2000c10190a */
[----:B------:R-:W-:Y:S05]  /*0ba0*/  @!P2 BRA `(.L_x_4) ;  /* 0x00000000002ca947 */ /* 0x000fea0003800000 */
[----:B------:R-:W-:Y:S01]  /*0bb0*/  IADD3 R19, PT, PT, R19, 0x2, RZ ;  /* 0x0000000213137810 */ /* 0x000fe20007ffe0ff */
[----:B------:R-:W-:-:S04]  /*0bc0*/  IMAD.IADD R27, R27, 0x1, R18 ;  /* 0x000000011b1b7824 */ /* 0x000fc800078e0212 */
[----:B------:R-:W-:-:S04]  /*0bd0*/  IMAD.WIDE.U32 R14, R19, 0x4, R14 ;  /* 0x00000004130e7825 */ /* 0x000fc800078e000e */
[----:B------:R-:W-:Y:S02]  /*0be0*/  IMAD.WIDE.U32 R12, R27, 0x4, R12 ;  /* 0x000000041b0c7825 */ /* 0x000fe400078e000c */
[----:B------:R-:W2:Y:S04]  /*0bf0*/  LDG.E R15, desc[UR10][R14.64] ;  /* 0x0000000a0e0f7981 */ /* 0x000ea8000c1e1900 */
[----:B------:R-:W2:Y:S02]  /*0c00*/  LDG.E R12, desc[UR10][R12.64] ;  /* 0x0000000a0c0c7981 */ /* 0x000ea4000c1e1900 */
[----:B--2---:R-:W-:-:S03]  /*0c10*/  IMAD.WIDE.U32 R16, R15, R12, R16 ;  /* 0x0000000c0f107225 */ /* 0x004fc600078e0010 */
[----:B------:R-:W-:-:S04]  /*0c20*/  ISETP.LT.U32.AND P0, PT, R16, -0x1, PT ;  /* 0xffffffff1000780c */ /* 0x000fc80003f01070 */
[----:B------:R-:W-:-:S04]  /*0c30*/  ISETP.LT.U32.AND.EX P0, PT, R17, RZ, PT, P0 ;  /* 0x000000ff1100720c */ /* 0x000fc80003f01100 */
[----:B------:R-:W-:-:S05]  /*0c40*/  SEL R17, R16, 0xffffffff, P0 ;  /* 0xffffffff10117807 */ /* 0x000fca0000000000 */
[----:B------:R3:W-:Y:S04]  /*0c50*/  STG.E desc[UR10][R10.64], R17 ;  /* 0x000000110a007986 */ /* 0x0007e8000c10190a */
.L_x_4:
[----:B------:R-:W4:Y:S01]  /*0c60*/  LDCU UR7, c[0x0][0x3ac] ;  /* 0x00007580ff0777ac */ /* 0x000f220008000800 */
[----:B------:R-:W-:Y:S02]  /*0c70*/  UIADD3 UR6, UPT, UPT, UR6, 0x1, URZ ;  /* 0x0000000106067890 */ /* 0x000fe4000fffe0ff */
[----:B----4-:R-:W-:-:S04]  /*0c80*/  UISETP.LT.U32.AND UP1, UPT, UR7, 0x1, UPT ;  /* 0x000000010700788c */ /* 0x010fc8000bf21070 */
[----:B------:R-:W-:-:S04]  /*0c90*/  USEL UR7, UR7, 0x1, !UP1 ;  /* 0x0000000107077887 */ /* 0x000fc8000c800000 */
[----:B------:R-:W-:-:S09]  /*0ca0*/  UISETP.NE.AND UP1, UPT, UR6, UR7, UPT ;  /* 0x000000070600728c */ /* 0x000fd2000bf25270 */
[----:B------:R-:W-:Y:S05]  /*0cb0*/  BRA.U UP1, `(.L_x_5) ;  /* 0xfffffff901007547 */ /* 0x000fea000b83ffff */
[----:B------:R-:W-:Y:S05]  /*0cc0*/  BRA.U UP0, `(.L_x_6) ;  /* 0xfffffff500dc7547 */ /* 0x000fea000b83ffff */
.L_x_1:
[----:B------:R-:W-:Y:S05]  /*0cd0*/  BSYNC.RECONVERGENT B0 ;  /* 0x0000000000007941 */ /* 0x000fea0003800200 */
.L_x_0:
[----:B------:R-:W-:Y:S05]  /*0ce0*/  @!P1 BRA `(.L_x_7) ;  /* 0xfffffff400909947 */ /* 0x000fea000383ffff */
[----:B------:R-:W-:Y:S05]  /*0cf0*/  EXIT ;  /* 0x000000000000794d */ /* 0x000fea0003800000 */
.L_x_8:
[----:B------:R-:W-:-:S00]  /*0d00*/  BRA `(.L_x_8) ;  /* 0xfffffffc00fc7947 */ /* 0x000fc0000383ffff */
[----:B------:R-:W-:-:S00]  /*0d10*/  NOP ;  /* 0x0000000000007918 */ /* 0x000fc00000000000 */
        /* <DEDUP_REMOVED lines=14> */
.L_x_9:


//--------------------- .nv.shared.reserved.0     --------------------------
	.section	.nv.shared.reserved.0,"aw",@nobits
	.weak		__nv_reservedSMEM_offset_0_alias
	.size		__nv_reservedSMEM_offset_0_alias, 0, 64
	.other		__nv_reservedSMEM_offset_0_alias,@"STO_CUDA_RESERVED_SHARED STV_DEFAULT"
__nv_reservedSMEM_offset_0_alias:
	.zero		0
	.zero		64


//--------------------- .nv.constant0._Z8multiplyPjS_S_S_S_jj --------------------------
	.section	.nv.constant0._Z8multiplyPjS_S_S_S_jj,"a",@progbits
	.sectionflags	@""
	.align	4
.nv.constant0._Z8multiplyPjS_S_S_S_jj:
	.zero		944


//--------------------- SYMBOLS --------------------------

	.type		.nv.reservedSmem.offset0,@object
	.size		.nv.reservedSmem.offset0,0x4
